//
// Generated by NVIDIA NVVM Compiler
//
// Compiler Build ID: CL-36424714
// Cuda compilation tools, release 13.0, V13.0.88
// Based on NVVM 20.0.0
//

.version 9.0
.target sm_100
.address_size 64

	// .globl	_ZN3cub18CUB_300001_SM_10006detail11EmptyKernelIvEEvv
.global .align 1 .b8 _ZN34_INTERNAL_5217c1c9_4_k_cu_e95067404cuda3std3__45__cpo5beginE[1];
.global .align 1 .b8 _ZN34_INTERNAL_5217c1c9_4_k_cu_e95067404cuda3std3__45__cpo3endE[1];
.global .align 1 .b8 _ZN34_INTERNAL_5217c1c9_4_k_cu_e95067404cuda3std3__45__cpo6cbeginE[1];
.global .align 1 .b8 _ZN34_INTERNAL_5217c1c9_4_k_cu_e95067404cuda3std3__45__cpo4cendE[1];
.global .align 1 .b8 _ZN34_INTERNAL_5217c1c9_4_k_cu_e95067404cuda3std3__45__cpo6rbeginE[1];
.global .align 1 .b8 _ZN34_INTERNAL_5217c1c9_4_k_cu_e95067404cuda3std3__45__cpo4rendE[1];
.global .align 1 .b8 _ZN34_INTERNAL_5217c1c9_4_k_cu_e95067404cuda3std3__45__cpo7crbeginE[1];
.global .align 1 .b8 _ZN34_INTERNAL_5217c1c9_4_k_cu_e95067404cuda3std3__45__cpo5crendE[1];
.global .align 1 .b8 _ZN34_INTERNAL_5217c1c9_4_k_cu_e95067404cuda3std3__436_GLOBAL__N__5217c1c9_4_k_cu_e95067406ignoreE[1];
.global .align 1 .b8 _ZN34_INTERNAL_5217c1c9_4_k_cu_e95067404cuda3std3__419piecewise_constructE[1];
.global .align 1 .b8 _ZN34_INTERNAL_5217c1c9_4_k_cu_e95067404cuda3std3__48in_placeE[1];
.global .align 1 .b8 _ZN34_INTERNAL_5217c1c9_4_k_cu_e95067404cuda3std3__420unreachable_sentinelE[1];
.global .align 1 .b8 _ZN34_INTERNAL_5217c1c9_4_k_cu_e95067404cuda3std3__47nulloptE[1];
.global .align 1 .b8 _ZN34_INTERNAL_5217c1c9_4_k_cu_e95067404cuda3std3__48unexpectE[1];
.global .align 1 .b8 _ZN34_INTERNAL_5217c1c9_4_k_cu_e95067404cuda3std6ranges3__45__cpo4swapE[1];
.global .align 1 .b8 _ZN34_INTERNAL_5217c1c9_4_k_cu_e95067404cuda3std6ranges3__45__cpo9iter_moveE[1];
.global .align 1 .b8 _ZN34_INTERNAL_5217c1c9_4_k_cu_e95067404cuda3std6ranges3__45__cpo5beginE[1];
.global .align 1 .b8 _ZN34_INTERNAL_5217c1c9_4_k_cu_e95067404cuda3std6ranges3__45__cpo3endE[1];
.global .align 1 .b8 _ZN34_INTERNAL_5217c1c9_4_k_cu_e95067404cuda3std6ranges3__45__cpo6cbeginE[1];
.global .align 1 .b8 _ZN34_INTERNAL_5217c1c9_4_k_cu_e95067404cuda3std6ranges3__45__cpo4cendE[1];
.global .align 1 .b8 _ZN34_INTERNAL_5217c1c9_4_k_cu_e95067404cuda3std6ranges3__45__cpo7advanceE[1];
.global .align 1 .b8 _ZN34_INTERNAL_5217c1c9_4_k_cu_e95067404cuda3std6ranges3__45__cpo9iter_swapE[1];
.global .align 1 .b8 _ZN34_INTERNAL_5217c1c9_4_k_cu_e95067404cuda3std6ranges3__45__cpo4nextE[1];
.global .align 1 .b8 _ZN34_INTERNAL_5217c1c9_4_k_cu_e95067404cuda3std6ranges3__45__cpo4prevE[1];
.global .align 1 .b8 _ZN34_INTERNAL_5217c1c9_4_k_cu_e95067404cuda3std6ranges3__45__cpo4dataE[1];
.global .align 1 .b8 _ZN34_INTERNAL_5217c1c9_4_k_cu_e95067404cuda3std6ranges3__45__cpo5cdataE[1];
.global .align 1 .b8 _ZN34_INTERNAL_5217c1c9_4_k_cu_e95067404cuda3std6ranges3__45__cpo4sizeE[1];
.global .align 1 .b8 _ZN34_INTERNAL_5217c1c9_4_k_cu_e95067404cuda3std6ranges3__45__cpo5ssizeE[1];
.global .align 1 .b8 _ZN34_INTERNAL_5217c1c9_4_k_cu_e95067404cuda3std6ranges3__45__cpo8distanceE[1];
.global .align 1 .b8 _ZN34_INTERNAL_5217c1c9_4_k_cu_e95067406thrust24THRUST_300001_SM_1000_NS8cuda_cub3parE[1];
.global .align 1 .b8 _ZN34_INTERNAL_5217c1c9_4_k_cu_e95067406thrust24THRUST_300001_SM_1000_NS8cuda_cub10par_nosyncE[1];
.global .align 1 .b8 _ZN34_INTERNAL_5217c1c9_4_k_cu_e95067406thrust24THRUST_300001_SM_1000_NS6system6detail10sequential3seqE[1];
.global .align 1 .b8 _ZN34_INTERNAL_5217c1c9_4_k_cu_e95067406thrust24THRUST_300001_SM_1000_NS6system3cpp3parE[1];
.global .align 1 .b8 _ZN34_INTERNAL_5217c1c9_4_k_cu_e95067406thrust24THRUST_300001_SM_1000_NS12placeholders2_1E[1];
.global .align 1 .b8 _ZN34_INTERNAL_5217c1c9_4_k_cu_e95067406thrust24THRUST_300001_SM_1000_NS12placeholders2_2E[1];
.global .align 1 .b8 _ZN34_INTERNAL_5217c1c9_4_k_cu_e95067406thrust24THRUST_300001_SM_1000_NS12placeholders2_3E[1];
.global .align 1 .b8 _ZN34_INTERNAL_5217c1c9_4_k_cu_e95067406thrust24THRUST_300001_SM_1000_NS12placeholders2_4E[1];
.global .align 1 .b8 _ZN34_INTERNAL_5217c1c9_4_k_cu_e95067406thrust24THRUST_300001_SM_1000_NS12placeholders2_5E[1];
.global .align 1 .b8 _ZN34_INTERNAL_5217c1c9_4_k_cu_e95067406thrust24THRUST_300001_SM_1000_NS12placeholders2_6E[1];
.global .align 1 .b8 _ZN34_INTERNAL_5217c1c9_4_k_cu_e95067406thrust24THRUST_300001_SM_1000_NS12placeholders2_7E[1];
.global .align 1 .b8 _ZN34_INTERNAL_5217c1c9_4_k_cu_e95067406thrust24THRUST_300001_SM_1000_NS12placeholders2_8E[1];
.global .align 1 .b8 _ZN34_INTERNAL_5217c1c9_4_k_cu_e95067406thrust24THRUST_300001_SM_1000_NS12placeholders2_9E[1];
.global .align 1 .b8 _ZN34_INTERNAL_5217c1c9_4_k_cu_e95067406thrust24THRUST_300001_SM_1000_NS12placeholders3_10E[1];
.global .align 1 .b8 _ZN34_INTERNAL_5217c1c9_4_k_cu_e95067406thrust24THRUST_300001_SM_1000_NS3seqE[1];
.global .align 1 .b8 _ZN34_INTERNAL_5217c1c9_4_k_cu_e95067406thrust24THRUST_300001_SM_1000_NS6deviceE[1];

.visible .entry _ZN3cub18CUB_300001_SM_10006detail11EmptyKernelIvEEvv()
{


	ret;

}


// ===== COMPILED SASS (sm_100) =====

	.target	sm_100

	.elftype	@"ET_EXEC"


//--------------------- .note.nv.tkinfo           --------------------------
	.section	.note.nv.tkinfo,"",@"SHT_NOTE"
	.sectionflags	@"SHF_NOTE_NV_TKINFO"
	.tkinfo
        /*0018*/ 	.word	0x00000002
        /*0030*/ 	.string	""
        /*0030*/ 	.string	"ptxas"
        /*0030*/ 	.string	"Cuda compilation tools, release 13.0, V13.0.88"
        /*0030*/ 	.string	"Build cuda_13.0.r13.0/compiler.36424714_0"
        /*0030*/ 	.string	"-arch sm_100 -m 64 "



//--------------------- .note.nv.cuinfo           --------------------------
	.section	.note.nv.cuinfo,"",@"SHT_NOTE"
	.sectionflags	@"SHF_NOTE_NV_CUINFO"
        /*0018*/ 	.short	0x0002
        /*001a*/ 	.short	0x0064
        /*001c*/ 	.short	0x0082
	.zero		2


//--------------------- .nv.info                  --------------------------
	.section	.nv.info,"",@"SHT_CUDA_INFO"
	.align	4


	//----- nvinfo : EIATTR_REGCOUNT
	.align		4
        /*0000*/ 	.byte	0x04, 0x2f
        /*0002*/ 	.short	(.L_46 - .L_45)
	.align		4
.L_45:
        /*0004*/ 	.word	index@(_ZN3cub18CUB_300001_SM_10006detail11EmptyKernelIvEEvv)
        /*0008*/ 	.word	0x00000004


	//----- nvinfo : EIATTR_FRAME_SIZE
	.align		4
.L_46:
        /*000c*/ 	.byte	0x04, 0x11
        /*000e*/ 	.short	(.L_48 - .L_47)
	.align		4
.L_47:
        /*0010*/ 	.word	index@(_ZN3cub18CUB_300001_SM_10006detail11EmptyKernelIvEEvv)
        /*0014*/ 	.word	0x00000000


	//----- nvinfo : EIATTR_MIN_STACK_SIZE
	.align		4
.L_48:
        /*0018*/ 	.byte	0x04, 0x12
        /*001a*/ 	.short	(.L_50 - .L_49)
	.align		4
.L_49:
        /*001c*/ 	.word	index@(_ZN3cub18CUB_300001_SM_10006detail11EmptyKernelIvEEvv)
        /*0020*/ 	.word	0x00000000
.L_50:


//--------------------- .nv.compat                --------------------------
	.section	.nv.compat,"",@"SHT_CUDA_COMPAT_INFO"
	.align	4
        /*0000*/ 	.byte	0x02, 0x09, 0x00, 0x00, 0x02, 0x02, 0x01, 0x00, 0x02, 0x05, 0x05, 0x00, 0x03, 0x07, 0x01, 0x01
        /*0010*/ 	.byte	0x02, 0x03, 0x00, 0x00, 0x02, 0x06, 0x01, 0x00, 0x04, 0x0b, 0x08, 0x00, 0x09, 0x00, 0x00, 0x00
        /*0020*/ 	.byte	0x00, 0x00, 0x00, 0x00


//--------------------- .nv.info._ZN3cub18CUB_300001_SM_10006detail11EmptyKernelIvEEvv --------------------------
	.section	.nv.info._ZN3cub18CUB_300001_SM_10006detail11EmptyKernelIvEEvv,"",@"SHT_CUDA_INFO"
	.sectionflags	@""
	.align	4


	//----- nvinfo : EIATTR_CUDA_API_VERSION
	.align		4
        /*0000*/ 	.byte	0x04, 0x37
        /*0002*/ 	.short	(.L_52 - .L_51)
.L_51:
        /*0004*/ 	.word	0x00000082


	//----- nvinfo : EIATTR_SPARSE_MMA_MASK
	.align		4
.L_52:
        /*0008*/ 	.byte	0x03, 0x50
        /*000a*/ 	.short	0x0000


	//----- nvinfo : EIATTR_MAXREG_COUNT
	.align		4
        /*000c*/ 	.byte	0x03, 0x1b
        /*000e*/ 	.short	0x00ff


	//----- nvinfo : EIATTR_MERCURY_ISA_VERSION
	.align		4
        /*0010*/ 	.byte	0x03, 0x5f
        /*0012*/ 	.short	0x0101


	//----- nvinfo : EIATTR_VRC_CTA_INIT_COUNT
	.align		4
        /*0014*/ 	.byte	0x02, 0x4a
	.zero		1
	.zero		1


	//----- nvinfo : EIATTR_EXIT_INSTR_OFFSETS
	.align		4
        /*0018*/ 	.byte	0x04, 0x1c
        /*001a*/ 	.short	(.L_54 - .L_53)


	//   ....[0]....
.L_53:
        /*001c*/ 	.word	0x00000010


	//----- nvinfo : EIATTR_SW_WAR
	.align		4
.L_54:
        /*0020*/ 	.byte	0x04, 0x36
        /*0022*/ 	.short	(.L_56 - .L_55)
.L_55:
        /*0024*/ 	.word	0x00000008
.L_56:


//--------------------- .nv.callgraph             --------------------------
	.section	.nv.callgraph,"",@"SHT_CUDA_CALLGRAPH"
	.align	4
	.sectionentsize	8
	.align		4
        /*0000*/ 	.word	0x00000000
	.align		4
        /*0004*/ 	.word	0xffffffff
	.align		4
        /*0008*/ 	.word	0x00000000
	.align		4
        /*000c*/ 	.word	0xfffffffe
	.align		4
        /*0010*/ 	.word	0x00000000
	.align		4
        /*0014*/ 	.word	0xfffffffd
	.align		4
        /*0018*/ 	.word	0x00000000
	.align		4
        /*001c*/ 	.word	0xfffffffc


//--------------------- .nv.constant4             --------------------------
	.section	.nv.constant4,"a",@progbits
	.align	8
	.align		8
.nv.constant4:
        /*0000*/ 	.dword	_ZN34_INTERNAL_5217c1c9_4_k_cu_e95067404cuda3std3__45__cpo5beginE
	.align		8
        /*0008*/ 	.dword	_ZN34_INTERNAL_5217c1c9_4_k_cu_e95067404cuda3std3__45__cpo3endE
	.align		8
        /*0010*/ 	.dword	_ZN34_INTERNAL_5217c1c9_4_k_cu_e95067404cuda3std3__45__cpo6cbeginE
	.align		8
        /*0018*/ 	.dword	_ZN34_INTERNAL_5217c1c9_4_k_cu_e95067404cuda3std3__45__cpo4cendE
	.align		8
        /*0020*/ 	.dword	_ZN34_INTERNAL_5217c1c9_4_k_cu_e95067404cuda3std3__45__cpo6rbeginE
	.align		8
        /*0028*/ 	.dword	_ZN34_INTERNAL_5217c1c9_4_k_cu_e95067404cuda3std3__45__cpo4rendE
	.align		8
        /*0030*/ 	.dword	_ZN34_INTERNAL_5217c1c9_4_k_cu_e95067404cuda3std3__45__cpo7crbeginE
	.align		8
        /*0038*/ 	.dword	_ZN34_INTERNAL_5217c1c9_4_k_cu_e95067404cuda3std3__45__cpo5crendE
	.align		8
        /*0040*/ 	.dword	_ZN34_INTERNAL_5217c1c9_4_k_cu_e95067404cuda3std3__436_GLOBAL__N__5217c1c9_4_k_cu_e95067406ignoreE
	.align		8
        /*0048*/ 	.dword	_ZN34_INTERNAL_5217c1c9_4_k_cu_e95067404cuda3std3__419piecewise_constructE
	.align		8
        /*0050*/ 	.dword	_ZN34_INTERNAL_5217c1c9_4_k_cu_e95067404cuda3std3__48in_placeE
	.align		8
        /*0058*/ 	.dword	_ZN34_INTERNAL_5217c1c9_4_k_cu_e95067404cuda3std3__420unreachable_sentinelE
	.align		8
        /*0060*/ 	.dword	_ZN34_INTERNAL_5217c1c9_4_k_cu_e95067404cuda3std3__47nulloptE
	.align		8
        /*0068*/ 	.dword	_ZN34_INTERNAL_5217c1c9_4_k_cu_e95067404cuda3std3__48unexpectE
	.align		8
        /*0070*/ 	.dword	_ZN34_INTERNAL_5217c1c9_4_k_cu_e95067404cuda3std6ranges3__45__cpo4swapE
	.align		8
        /*0078*/ 	.dword	_ZN34_INTERNAL_5217c1c9_4_k_cu_e95067404cuda3std6ranges3__45__cpo9iter_moveE
	.align		8
        /*0080*/ 	.dword	_ZN34_INTERNAL_5217c1c9_4_k_cu_e95067404cuda3std6ranges3__45__cpo5beginE
	.align		8
        /*0088*/ 	.dword	_ZN34_INTERNAL_5217c1c9_4_k_cu_e95067404cuda3std6ranges3__45__cpo3endE
	.align		8
        /*0090*/ 	.dword	_ZN34_INTERNAL_5217c1c9_4_k_cu_e95067404cuda3std6ranges3__45__cpo6cbeginE
	.align		8
        /*0098*/ 	.dword	_ZN34_INTERNAL_5217c1c9_4_k_cu_e95067404cuda3std6ranges3__45__cpo4cendE
	.align		8
        /*00a0*/ 	.dword	_ZN34_INTERNAL_5217c1c9_4_k_cu_e95067404cuda3std6ranges3__45__cpo7advanceE
	.align		8
        /*00a8*/ 	.dword	_ZN34_INTERNAL_5217c1c9_4_k_cu_e95067404cuda3std6ranges3__45__cpo9iter_swapE
	.align		8
        /*00b0*/ 	.dword	_ZN34_INTERNAL_5217c1c9_4_k_cu_e95067404cuda3std6ranges3__45__cpo4nextE
	.align		8
        /*00b8*/ 	.dword	_ZN34_INTERNAL_5217c1c9_4_k_cu_e95067404cuda3std6ranges3__45__cpo4prevE
	.align		8
        /*00c0*/ 	.dword	_ZN34_INTERNAL_5217c1c9_4_k_cu_e95067404cuda3std6ranges3__45__cpo4dataE
	.align		8
        /*00c8*/ 	.dword	_ZN34_INTERNAL_5217c1c9_4_k_cu_e95067404cuda3std6ranges3__45__cpo5cdataE
	.align		8
        /*00d0*/ 	.dword	_ZN34_INTERNAL_5217c1c9_4_k_cu_e95067404cuda3std6ranges3__45__cpo4sizeE
	.align		8
        /*00d8*/ 	.dword	_ZN34_INTERNAL_5217c1c9_4_k_cu_e95067404cuda3std6ranges3__45__cpo5ssizeE
	.align		8
        /*00e0*/ 	.dword	_ZN34_INTERNAL_5217c1c9_4_k_cu_e95067404cuda3std6ranges3__45__cpo8distanceE
	.align		8
        /*00e8*/ 	.dword	_ZN34_INTERNAL_5217c1c9_4_k_cu_e95067406thrust24THRUST_300001_SM_1000_NS8cuda_cub3parE
	.align		8
        /*00f0*/ 	.dword	_ZN34_INTERNAL_5217c1c9_4_k_cu_e95067406thrust24THRUST_300001_SM_1000_NS8cuda_cub10par_nosyncE
	.align		8
        /*00f8*/ 	.dword	_ZN34_INTERNAL_5217c1c9_4_k_cu_e95067406thrust24THRUST_300001_SM_1000_NS6system6detail10sequential3seqE
	.align		8
        /*0100*/ 	.dword	_ZN34_INTERNAL_5217c1c9_4_k_cu_e95067406thrust24THRUST_300001_SM_1000_NS6system3cpp3parE
	.align		8
        /*0108*/ 	.dword	_ZN34_INTERNAL_5217c1c9_4_k_cu_e95067406thrust24THRUST_300001_SM_1000_NS12placeholders2_1E
	.align		8
        /*0110*/ 	.dword	_ZN34_INTERNAL_5217c1c9_4_k_cu_e95067406thrust24THRUST_300001_SM_1000_NS12placeholders2_2E
	.align		8
        /*0118*/ 	.dword	_ZN34_INTERNAL_5217c1c9_4_k_cu_e95067406thrust24THRUST_300001_SM_1000_NS12placeholders2_3E
	.align		8
        /*0120*/ 	.dword	_ZN34_INTERNAL_5217c1c9_4_k_cu_e95067406thrust24THRUST_300001_SM_1000_NS12placeholders2_4E
	.align		8
        /*0128*/ 	.dword	_ZN34_INTERNAL_5217c1c9_4_k_cu_e95067406thrust24THRUST_300001_SM_1000_NS12placeholders2_5E
	.align		8
        /*0130*/ 	.dword	_ZN34_INTERNAL_5217c1c9_4_k_cu_e95067406thrust24THRUST_300001_SM_1000_NS12placeholders2_6E
	.align		8
        /*0138*/ 	.dword	_ZN34_INTERNAL_5217c1c9_4_k_cu_e95067406thrust24THRUST_300001_SM_1000_NS12placeholders2_7E
	.align		8
        /*0140*/ 	.dword	_ZN34_INTERNAL_5217c1c9_4_k_cu_e95067406thrust24THRUST_300001_SM_1000_NS12placeholders2_8E
	.align		8
        /*0148*/ 	.dword	_ZN34_INTERNAL_5217c1c9_4_k_cu_e95067406thrust24THRUST_300001_SM_1000_NS12placeholders2_9E
	.align		8
        /*0150*/ 	.dword	_ZN34_INTERNAL_5217c1c9_4_k_cu_e95067406thrust24THRUST_300001_SM_1000_NS12placeholders3_10E
	.align		8
        /*0158*/ 	.dword	_ZN34_INTERNAL_5217c1c9_4_k_cu_e95067406thrust24THRUST_300001_SM_1000_NS3seqE
	.align		8
        /*0160*/ 	.dword	_ZN34_INTERNAL_5217c1c9_4_k_cu_e95067406thrust24THRUST_300001_SM_1000_NS6deviceE


//--------------------- .text._ZN3cub18CUB_300001_SM_10006detail11EmptyKernelIvEEvv --------------------------
	.section	.text._ZN3cub18CUB_300001_SM_10006detail11EmptyKernelIvEEvv,"ax",@progbits
	.align	128
        .global         _ZN3cub18CUB_300001_SM_10006detail11EmptyKernelIvEEvv
        .type           _ZN3cub18CUB_300001_SM_10006detail11EmptyKernelIvEEvv,@function
        .size           _ZN3cub18CUB_300001_SM_10006detail11EmptyKernelIvEEvv,(.L_x_1 - _ZN3cub18CUB_300001_SM_10006detail11EmptyKernelIvEEvv)
        .other          _ZN3cub18CUB_300001_SM_10006detail11EmptyKernelIvEEvv,@"STO_CUDA_ENTRY STV_DEFAULT"
_ZN3cub18CUB_300001_SM_10006detail11EmptyKernelIvEEvv:
.text._ZN3cub18CUB_300001_SM_10006detail11EmptyKernelIvEEvv:
[----:B------:R-:W-:Y:S01]  /*0000*/  LDC R1, c[0x0][0x37c] ;  /* 0x0000df00ff017b82 */ /* 0x000fe20000000800 */
[----:B------:R-:W-:Y:S05]  /*0010*/  EXIT ;  /* 0x000000000000794d */ /* 0x000fea0003800000 */
.L_x_0:
[----:B------:R-:W-:-:S00]  /*0020*/  BRA `(.L_x_0) ;  /* 0xfffffffc00fc7947 */ /* 0x000fc0000383ffff */
[----:B------:R-:W-:-:S00]  /*0030*/  NOP ;  /* 0x0000000000007918 */ /* 0x000fc00000000000 */
        /* <DEDUP_REMOVED lines=12> */
.L_x_1:


//--------------------- .nv.shared.reserved.0     --------------------------
	.section	.nv.shared.reserved.0,"aw",@nobits
	.weak		__nv_reservedSMEM_offset_0_alias
	.size		__nv_reservedSMEM_offset_0_alias, 0, 64
	.other		__nv_reservedSMEM_offset_0_alias,@"STO_CUDA_RESERVED_SHARED STV_DEFAULT"
__nv_reservedSMEM_offset_0_alias:
	.zero		0
	.zero		64


//--------------------- .nv.global                --------------------------
	.section	.nv.global,"aw",@nobits
.nv.global:
	.type		_ZN34_INTERNAL_5217c1c9_4_k_cu_e95067406thrust24THRUST_300001_SM_1000_NS12placeholders2_8E,@object
	.size		_ZN34_INTERNAL_5217c1c9_4_k_cu_e95067406thrust24THRUST_300001_SM_1000_NS12placeholders2_8E,(_ZN34_INTERNAL_5217c1c9_4_k_cu_e95067404cuda3std3__436_GLOBAL__N__5217c1c9_4_k_cu_e95067406ignoreE - _ZN34_INTERNAL_5217c1c9_4_k_cu_e95067406thrust24THRUST_300001_SM_1000_NS12placeholders2_8E)
_ZN34_INTERNAL_5217c1c9_4_k_cu_e95067406thrust24THRUST_300001_SM_1000_NS12placeholders2_8E:
	.zero		1
	.type		_ZN34_INTERNAL_5217c1c9_4_k_cu_e95067404cuda3std3__436_GLOBAL__N__5217c1c9_4_k_cu_e95067406ignoreE,@object
	.size		_ZN34_INTERNAL_5217c1c9_4_k_cu_e95067404cuda3std3__436_GLOBAL__N__5217c1c9_4_k_cu_e95067406ignoreE,(_ZN34_INTERNAL_5217c1c9_4_k_cu_e95067404cuda3std6ranges3__45__cpo4dataE - _ZN34_INTERNAL_5217c1c9_4_k_cu_e95067404cuda3std3__436_GLOBAL__N__5217c1c9_4_k_cu_e95067406ignoreE)
_ZN34_INTERNAL_5217c1c9_4_k_cu_e95067404cuda3std3__436_GLOBAL__N__5217c1c9_4_k_cu_e95067406ignoreE:
	.zero		1
	.type		_ZN34_INTERNAL_5217c1c9_4_k_cu_e95067404cuda3std6ranges3__45__cpo4dataE,@object
	.size		_ZN34_INTERNAL_5217c1c9_4_k_cu_e95067404cuda3std6ranges3__45__cpo4dataE,(_ZN34_INTERNAL_5217c1c9_4_k_cu_e95067406thrust24THRUST_300001_SM_1000_NS6system3cpp3parE - _ZN34_INTERNAL_5217c1c9_4_k_cu_e95067404cuda3std6ranges3__45__cpo4dataE)
_ZN34_INTERNAL_5217c1c9_4_k_cu_e95067404cuda3std6ranges3__45__cpo4dataE:
	.zero		1
	.type		_ZN34_INTERNAL_5217c1c9_4_k_cu_e95067406thrust24THRUST_300001_SM_1000_NS6system3cpp3parE,@object
	.size		_ZN34_INTERNAL_5217c1c9_4_k_cu_e95067406thrust24THRUST_300001_SM_1000_NS6system3cpp3parE,(_ZN34_INTERNAL_5217c1c9_4_k_cu_e95067404cuda3std3__45__cpo5beginE - _ZN34_INTERNAL_5217c1c9_4_k_cu_e95067406thrust24THRUST_300001_SM_1000_NS6system3cpp3parE)
_ZN34_INTERNAL_5217c1c9_4_k_cu_e95067406thrust24THRUST_300001_SM_1000_NS6system3cpp3parE:
	.zero		1
	.type		_ZN34_INTERNAL_5217c1c9_4_k_cu_e95067404cuda3std3__45__cpo5beginE,@object
	.size		_ZN34_INTERNAL_5217c1c9_4_k_cu_e95067404cuda3std3__45__cpo5beginE,(_ZN34_INTERNAL_5217c1c9_4_k_cu_e95067404cuda3std6ranges3__45__cpo5beginE - _ZN34_INTERNAL_5217c1c9_4_k_cu_e95067404cuda3std3__45__cpo5beginE)
_ZN34_INTERNAL_5217c1c9_4_k_cu_e95067404cuda3std3__45__cpo5beginE:
	.zero		1
	.type		_ZN34_INTERNAL_5217c1c9_4_k_cu_e95067404cuda3std6ranges3__45__cpo5beginE,@object
	.size		_ZN34_INTERNAL_5217c1c9_4_k_cu_e95067404cuda3std6ranges3__45__cpo5beginE,(_ZN34_INTERNAL_5217c1c9_4_k_cu_e95067406thrust24THRUST_300001_SM_1000_NS6deviceE - _ZN34_INTERNAL_5217c1c9_4_k_cu_e95067404cuda3std6ranges3__45__cpo5beginE)
_ZN34_INTERNAL_5217c1c9_4_k_cu_e95067404cuda3std6ranges3__45__cpo5beginE:
	.zero		1
	.type		_ZN34_INTERNAL_5217c1c9_4_k_cu_e95067406thrust24THRUST_300001_SM_1000_NS6deviceE,@object
	.size		_ZN34_INTERNAL_5217c1c9_4_k_cu_e95067406thrust24THRUST_300001_SM_1000_NS6deviceE,(_ZN34_INTERNAL_5217c1c9_4_k_cu_e95067404cuda3std3__47nulloptE - _ZN34_INTERNAL_5217c1c9_4_k_cu_e95067406thrust24THRUST_300001_SM_1000_NS6deviceE)
_ZN34_INTERNAL_5217c1c9_4_k_cu_e95067406thrust24THRUST_300001_SM_1000_NS6deviceE:
	.zero		1
	.type		_ZN34_INTERNAL_5217c1c9_4_k_cu_e95067404cuda3std3__47nulloptE,@object
	.size		_ZN34_INTERNAL_5217c1c9_4_k_cu_e95067404cuda3std3__47nulloptE,(_ZN34_INTERNAL_5217c1c9_4_k_cu_e95067404cuda3std6ranges3__45__cpo8distanceE - _ZN34_INTERNAL_5217c1c9_4_k_cu_e95067404cuda3std3__47nulloptE)
_ZN34_INTERNAL_5217c1c9_4_k_cu_e95067404cuda3std3__47nulloptE:
	.zero		1
	.type		_ZN34_INTERNAL_5217c1c9_4_k_cu_e95067404cuda3std6ranges3__45__cpo8distanceE,@object
	.size		_ZN34_INTERNAL_5217c1c9_4_k_cu_e95067404cuda3std6ranges3__45__cpo8distanceE,(_ZN34_INTERNAL_5217c1c9_4_k_cu_e95067406thrust24THRUST_300001_SM_1000_NS12placeholders2_4E - _ZN34_INTERNAL_5217c1c9_4_k_cu_e95067404cuda3std6ranges3__45__cpo8distanceE)
_ZN34_INTERNAL_5217c1c9_4_k_cu_e95067404cuda3std6ranges3__45__cpo8distanceE:
	.zero		1
	.type		_ZN34_INTERNAL_5217c1c9_4_k_cu_e95067406thrust24THRUST_300001_SM_1000_NS12placeholders2_4E,@object
	.size		_ZN34_INTERNAL_5217c1c9_4_k_cu_e95067406thrust24THRUST_300001_SM_1000_NS12placeholders2_4E,(_ZN34_INTERNAL_5217c1c9_4_k_cu_e95067404cuda3std3__45__cpo6rbeginE - _ZN34_INTERNAL_5217c1c9_4_k_cu_e95067406thrust24THRUST_300001_SM_1000_NS12placeholders2_4E)
_ZN34_INTERNAL_5217c1c9_4_k_cu_e95067406thrust24THRUST_300001_SM_1000_NS12placeholders2_4E:
	.zero		1
	.type		_ZN34_INTERNAL_5217c1c9_4_k_cu_e95067404cuda3std3__45__cpo6rbeginE,@object
	.size		_ZN34_INTERNAL_5217c1c9_4_k_cu_e95067404cuda3std3__45__cpo6rbeginE,(_ZN34_INTERNAL_5217c1c9_4_k_cu_e95067404cuda3std6ranges3__45__cpo7advanceE - _ZN34_INTERNAL_5217c1c9_4_k_cu_e95067404cuda3std3__45__cpo6rbeginE)
_ZN34_INTERNAL_5217c1c9_4_k_cu_e95067404cuda3std3__45__cpo6rbeginE:
	.zero		1
	.type		_ZN34_INTERNAL_5217c1c9_4_k_cu_e95067404cuda3std6ranges3__45__cpo7advanceE,@object
	.size		_ZN34_INTERNAL_5217c1c9_4_k_cu_e95067404cuda3std6ranges3__45__cpo7advanceE,(_ZN34_INTERNAL_5217c1c9_4_k_cu_e95067406thrust24THRUST_300001_SM_1000_NS12placeholders3_10E - _ZN34_INTERNAL_5217c1c9_4_k_cu_e95067404cuda3std6ranges3__45__cpo7advanceE)
_ZN34_INTERNAL_5217c1c9_4_k_cu_e95067404cuda3std6ranges3__45__cpo7advanceE:
	.zero		1
	.type		_ZN34_INTERNAL_5217c1c9_4_k_cu_e95067406thrust24THRUST_300001_SM_1000_NS12placeholders3_10E,@object
	.size		_ZN34_INTERNAL_5217c1c9_4_k_cu_e95067406thrust24THRUST_300001_SM_1000_NS12placeholders3_10E,(_ZN34_INTERNAL_5217c1c9_4_k_cu_e95067404cuda3std3__48in_placeE - _ZN34_INTERNAL_5217c1c9_4_k_cu_e95067406thrust24THRUST_300001_SM_1000_NS12placeholders3_10E)
_ZN34_INTERNAL_5217c1c9_4_k_cu_e95067406thrust24THRUST_300001_SM_1000_NS12placeholders3_10E:
	.zero		1
	.type		_ZN34_INTERNAL_5217c1c9_4_k_cu_e95067404cuda3std3__48in_placeE,@object
	.size		_ZN34_INTERNAL_5217c1c9_4_k_cu_e95067404cuda3std3__48in_placeE,(_ZN34_INTERNAL_5217c1c9_4_k_cu_e95067404cuda3std6ranges3__45__cpo4sizeE - _ZN34_INTERNAL_5217c1c9_4_k_cu_e95067404cuda3std3__48in_placeE)
_ZN34_INTERNAL_5217c1c9_4_k_cu_e95067404cuda3std3__48in_placeE:
	.zero		1
	.type		_ZN34_INTERNAL_5217c1c9_4_k_cu_e95067404cuda3std6ranges3__45__cpo4sizeE,@object
	.size		_ZN34_INTERNAL_5217c1c9_4_k_cu_e95067404cuda3std6ranges3__45__cpo4sizeE,(_ZN34_INTERNAL_5217c1c9_4_k_cu_e95067406thrust24THRUST_300001_SM_1000_NS12placeholders2_2E - _ZN34_INTERNAL_5217c1c9_4_k_cu_e95067404cuda3std6ranges3__45__cpo4sizeE)
_ZN34_INTERNAL_5217c1c9_4_k_cu_e95067404cuda3std6ranges3__45__cpo4sizeE:
	.zero		1
	.type		_ZN34_INTERNAL_5217c1c9_4_k_cu_e95067406thrust24THRUST_300001_SM_1000_NS12placeholders2_2E,@object
	.size		_ZN34_INTERNAL_5217c1c9_4_k_cu_e95067406thrust24THRUST_300001_SM_1000_NS12placeholders2_2E,(_ZN34_INTERNAL_5217c1c9_4_k_cu_e95067404cuda3std3__45__cpo6cbeginE - _ZN34_INTERNAL_5217c1c9_4_k_cu_e95067406thrust24THRUST_300001_SM_1000_NS12placeholders2_2E)
_ZN34_INTERNAL_5217c1c9_4_k_cu_e95067406thrust24THRUST_300001_SM_1000_NS12placeholders2_2E:
	.zero		1
	.type		_ZN34_INTERNAL_5217c1c9_4_k_cu_e95067404cuda3std3__45__cpo6cbeginE,@object
	.size		_ZN34_INTERNAL_5217c1c9_4_k_cu_e95067404cuda3std3__45__cpo6cbeginE,(_ZN34_INTERNAL_5217c1c9_4_k_cu_e95067404cuda3std6ranges3__45__cpo6cbeginE - _ZN34_INTERNAL_5217c1c9_4_k_cu_e95067404cuda3std3__45__cpo6cbeginE)
_ZN34_INTERNAL_5217c1c9_4_k_cu_e95067404cuda3std3__45__cpo6cbeginE:
	.zero		1
	.type		_ZN34_INTERNAL_5217c1c9_4_k_cu_e95067404cuda3std6ranges3__45__cpo6cbeginE,@object
	.size		_ZN34_INTERNAL_5217c1c9_4_k_cu_e95067404cuda3std6ranges3__45__cpo6cbeginE,(_ZN34_INTERNAL_5217c1c9_4_k_cu_e95067406thrust24THRUST_300001_SM_1000_NS12placeholders2_6E - _ZN34_INTERNAL_5217c1c9_4_k_cu_e95067404cuda3std6ranges3__45__cpo6cbeginE)
_ZN34_INTERNAL_5217c1c9_4_k_cu_e95067404cuda3std6ranges3__45__cpo6cbeginE:
	.zero		1
	.type		_ZN34_INTERNAL_5217c1c9_4_k_cu_e95067406thrust24THRUST_300001_SM_1000_NS12placeholders2_6E,@object
	.size		_ZN34_INTERNAL_5217c1c9_4_k_cu_e95067406thrust24THRUST_300001_SM_1000_NS12placeholders2_6E,(_ZN34_INTERNAL_5217c1c9_4_k_cu_e95067404cuda3std3__45__cpo7crbeginE - _ZN34_INTERNAL_5217c1c9_4_k_cu_e95067406thrust24THRUST_300001_SM_1000_NS12placeholders2_6E)
_ZN34_INTERNAL_5217c1c9_4_k_cu_e95067406thrust24THRUST_300001_SM_1000_NS12placeholders2_6E:
	.zero		1
	.type		_ZN34_INTERNAL_5217c1c9_4_k_cu_e95067404cuda3std3__45__cpo7crbeginE,@object
	.size		_ZN34_INTERNAL_5217c1c9_4_k_cu_e95067404cuda3std3__45__cpo7crbeginE,(_ZN34_INTERNAL_5217c1c9_4_k_cu_e95067404cuda3std6ranges3__45__cpo4nextE - _ZN34_INTERNAL_5217c1c9_4_k_cu_e95067404cuda3std3__45__cpo7crbeginE)
_ZN34_INTERNAL_5217c1c9_4_k_cu_e95067404cuda3std3__45__cpo7crbeginE:
	.zero		1
	.type		_ZN34_INTERNAL_5217c1c9_4_k_cu_e95067404cuda3std6ranges3__45__cpo4nextE,@object
	.size		_ZN34_INTERNAL_5217c1c9_4_k_cu_e95067404cuda3std6ranges3__45__cpo4nextE,(_ZN34_INTERNAL_5217c1c9_4_k_cu_e95067404cuda3std6ranges3__45__cpo4swapE - _ZN34_INTERNAL_5217c1c9_4_k_cu_e95067404cuda3std6ranges3__45__cpo4nextE)
_ZN34_INTERNAL_5217c1c9_4_k_cu_e95067404cuda3std6ranges3__45__cpo4nextE:
	.zero		1
	.type		_ZN34_INTERNAL_5217c1c9_4_k_cu_e95067404cuda3std6ranges3__45__cpo4swapE,@object
	.size		_ZN34_INTERNAL_5217c1c9_4_k_cu_e95067404cuda3std6ranges3__45__cpo4swapE,(_ZN34_INTERNAL_5217c1c9_4_k_cu_e95067406thrust24THRUST_300001_SM_1000_NS8cuda_cub10par_nosyncE - _ZN34_INTERNAL_5217c1c9_4_k_cu_e95067404cuda3std6ranges3__45__cpo4swapE)
_ZN34_INTERNAL_5217c1c9_4_k_cu_e95067404cuda3std6ranges3__45__cpo4swapE:
	.zero		1
	.type		_ZN34_INTERNAL_5217c1c9_4_k_cu_e95067406thrust24THRUST_300001_SM_1000_NS8cuda_cub10par_nosyncE,@object
	.size		_ZN34_INTERNAL_5217c1c9_4_k_cu_e95067406thrust24THRUST_300001_SM_1000_NS8cuda_cub10par_nosyncE,(_ZN34_INTERNAL_5217c1c9_4_k_cu_e95067406thrust24THRUST_300001_SM_1000_NS3seqE - _ZN34_INTERNAL_5217c1c9_4_k_cu_e95067406thrust24THRUST_300001_SM_1000_NS8cuda_cub10par_nosyncE)
_ZN34_INTERNAL_5217c1c9_4_k_cu_e95067406thrust24THRUST_300001_SM_1000_NS8cuda_cub10par_nosyncE:
	.zero		1
	.type		_ZN34_INTERNAL_5217c1c9_4_k_cu_e95067406thrust24THRUST_300001_SM_1000_NS3seqE,@object
	.size		_ZN34_INTERNAL_5217c1c9_4_k_cu_e95067406thrust24THRUST_300001_SM_1000_NS3seqE,(_ZN34_INTERNAL_5217c1c9_4_k_cu_e95067404cuda3std3__420unreachable_sentinelE - _ZN34_INTERNAL_5217c1c9_4_k_cu_e95067406thrust24THRUST_300001_SM_1000_NS3seqE)
_ZN34_INTERNAL_5217c1c9_4_k_cu_e95067406thrust24THRUST_300001_SM_1000_NS3seqE:
	.zero		1
	.type		_ZN34_INTERNAL_5217c1c9_4_k_cu_e95067404cuda3std3__420unreachable_sentinelE,@object
	.size		_ZN34_INTERNAL_5217c1c9_4_k_cu_e95067404cuda3std3__420unreachable_sentinelE,(_ZN34_INTERNAL_5217c1c9_4_k_cu_e95067404cuda3std6ranges3__45__cpo5ssizeE - _ZN34_INTERNAL_5217c1c9_4_k_cu_e95067404cuda3std3__420unreachable_sentinelE)
_ZN34_INTERNAL_5217c1c9_4_k_cu_e95067404cuda3std3__420unreachable_sentinelE:
	.zero		1
	.type		_ZN34_INTERNAL_5217c1c9_4_k_cu_e95067404cuda3std6ranges3__45__cpo5ssizeE,@object
	.size		_ZN34_INTERNAL_5217c1c9_4_k_cu_e95067404cuda3std6ranges3__45__cpo5ssizeE,(_ZN34_INTERNAL_5217c1c9_4_k_cu_e95067406thrust24THRUST_300001_SM_1000_NS12placeholders2_3E - _ZN34_INTERNAL_5217c1c9_4_k_cu_e95067404cuda3std6ranges3__45__cpo5ssizeE)
_ZN34_INTERNAL_5217c1c9_4_k_cu_e95067404cuda3std6ranges3__45__cpo5ssizeE:
	.zero		1
	.type		_ZN34_INTERNAL_5217c1c9_4_k_cu_e95067406thrust24THRUST_300001_SM_1000_NS12placeholders2_3E,@object
	.size		_ZN34_INTERNAL_5217c1c9_4_k_cu_e95067406thrust24THRUST_300001_SM_1000_NS12placeholders2_3E,(_ZN34_INTERNAL_5217c1c9_4_k_cu_e95067404cuda3std3__45__cpo4cendE - _ZN34_INTERNAL_5217c1c9_4_k_cu_e95067406thrust24THRUST_300001_SM_1000_NS12placeholders2_3E)
_ZN34_INTERNAL_5217c1c9_4_k_cu_e95067406thrust24THRUST_300001_SM_1000_NS12placeholders2_3E:
	.zero		1
	.type		_ZN34_INTERNAL_5217c1c9_4_k_cu_e95067404cuda3std3__45__cpo4cendE,@object
	.size		_ZN34_INTERNAL_5217c1c9_4_k_cu_e95067404cuda3std3__45__cpo4cendE,(_ZN34_INTERNAL_5217c1c9_4_k_cu_e95067404cuda3std6ranges3__45__cpo4cendE - _ZN34_INTERNAL_5217c1c9_4_k_cu_e95067404cuda3std3__45__cpo4cendE)
_ZN34_INTERNAL_5217c1c9_4_k_cu_e95067404cuda3std3__45__cpo4cendE:
	.zero		1
	.type		_ZN34_INTERNAL_5217c1c9_4_k_cu_e95067404cuda3std6ranges3__45__cpo4cendE,@object
	.size		_ZN34_INTERNAL_5217c1c9_4_k_cu_e95067404cuda3std6ranges3__45__cpo4cendE,(_ZN34_INTERNAL_5217c1c9_4_k_cu_e95067406thrust24THRUST_300001_SM_1000_NS12placeholders2_7E - _ZN34_INTERNAL_5217c1c9_4_k_cu_e95067404cuda3std6ranges3__45__cpo4cendE)
_ZN34_INTERNAL_5217c1c9_4_k_cu_e95067404cuda3std6ranges3__45__cpo4cendE:
	.zero		1
	.type		_ZN34_INTERNAL_5217c1c9_4_k_cu_e95067406thrust24THRUST_300001_SM_1000_NS12placeholders2_7E,@object
	.size		_ZN34_INTERNAL_5217c1c9_4_k_cu_e95067406thrust24THRUST_300001_SM_1000_NS12placeholders2_7E,(_ZN34_INTERNAL_5217c1c9_4_k_cu_e95067404cuda3std3__45__cpo5crendE - _ZN34_INTERNAL_5217c1c9_4_k_cu_e95067406thrust24THRUST_300001_SM_1000_NS12placeholders2_7E)
_ZN34_INTERNAL_5217c1c9_4_k_cu_e95067406thrust24THRUST_300001_SM_1000_NS12placeholders2_7E:
	.zero		1
	.type		_ZN34_INTERNAL_5217c1c9_4_k_cu_e95067404cuda3std3__45__cpo5crendE,@object
	.size		_ZN34_INTERNAL_5217c1c9_4_k_cu_e95067404cuda3std3__45__cpo5crendE,(_ZN34_INTERNAL_5217c1c9_4_k_cu_e95067404cuda3std6ranges3__45__cpo4prevE - _ZN34_INTERNAL_5217c1c9_4_k_cu_e95067404cuda3std3__45__cpo5crendE)
_ZN34_INTERNAL_5217c1c9_4_k_cu_e95067404cuda3std3__45__cpo5crendE:
	.zero		1
	.type		_ZN34_INTERNAL_5217c1c9_4_k_cu_e95067404cuda3std6ranges3__45__cpo4prevE,@object
	.size		_ZN34_INTERNAL_5217c1c9_4_k_cu_e95067404cuda3std6ranges3__45__cpo4prevE,(_ZN34_INTERNAL_5217c1c9_4_k_cu_e95067404cuda3std6ranges3__45__cpo9iter_moveE - _ZN34_INTERNAL_5217c1c9_4_k_cu_e95067404cuda3std6ranges3__45__cpo4prevE)
_ZN34_INTERNAL_5217c1c9_4_k_cu_e95067404cuda3std6ranges3__45__cpo4prevE:
	.zero		1
	.type		_ZN34_INTERNAL_5217c1c9_4_k_cu_e95067404cuda3std6ranges3__45__cpo9iter_moveE,@object
	.size		_ZN34_INTERNAL_5217c1c9_4_k_cu_e95067404cuda3std6ranges3__45__cpo9iter_moveE,(_ZN34_INTERNAL_5217c1c9_4_k_cu_e95067406thrust24THRUST_300001_SM_1000_NS6system6detail10sequential3seqE - _ZN34_INTERNAL_5217c1c9_4_k_cu_e95067404cuda3std6ranges3__45__cpo9iter_moveE)
_ZN34_INTERNAL_5217c1c9_4_k_cu_e95067404cuda3std6ranges3__45__cpo9iter_moveE:
	.zero		1
	.type		_ZN34_INTERNAL_5217c1c9_4_k_cu_e95067406thrust24THRUST_300001_SM_1000_NS6system6detail10sequential3seqE,@object
	.size		_ZN34_INTERNAL_5217c1c9_4_k_cu_e95067406thrust24THRUST_300001_SM_1000_NS6system6detail10sequential3seqE,(_ZN34_INTERNAL_5217c1c9_4_k_cu_e95067406thrust24THRUST_300001_SM_1000_NS12placeholders2_9E - _ZN34_INTERNAL_5217c1c9_4_k_cu_e95067406thrust24THRUST_300001_SM_1000_NS6system6detail10sequential3seqE)
_ZN34_INTERNAL_5217c1c9_4_k_cu_e95067406thrust24THRUST_300001_SM_1000_NS6system6detail10sequential3seqE:
	.zero		1
	.type		_ZN34_INTERNAL_5217c1c9_4_k_cu_e95067406thrust24THRUST_300001_SM_1000_NS12placeholders2_9E,@object
	.size		_ZN34_INTERNAL_5217c1c9_4_k_cu_e95067406thrust24THRUST_300001_SM_1000_NS12placeholders2_9E,(_ZN34_INTERNAL_5217c1c9_4_k_cu_e95067404cuda3std3__419piecewise_constructE - _ZN34_INTERNAL_5217c1c9_4_k_cu_e95067406thrust24THRUST_300001_SM_1000_NS12placeholders2_9E)
_ZN34_INTERNAL_5217c1c9_4_k_cu_e95067406thrust24THRUST_300001_SM_1000_NS12placeholders2_9E:
	.zero		1
	.type		_ZN34_INTERNAL_5217c1c9_4_k_cu_e95067404cuda3std3__419piecewise_constructE,@object
	.size		_ZN34_INTERNAL_5217c1c9_4_k_cu_e95067404cuda3std3__419piecewise_constructE,(_ZN34_INTERNAL_5217c1c9_4_k_cu_e95067404cuda3std6ranges3__45__cpo5cdataE - _ZN34_INTERNAL_5217c1c9_4_k_cu_e95067404cuda3std3__419piecewise_constructE)
_ZN34_INTERNAL_5217c1c9_4_k_cu_e95067404cuda3std3__419piecewise_constructE:
	.zero		1
	.type		_ZN34_INTERNAL_5217c1c9_4_k_cu_e95067404cuda3std6ranges3__45__cpo5cdataE,@object
	.size		_ZN34_INTERNAL_5217c1c9_4_k_cu_e95067404cuda3std6ranges3__45__cpo5cdataE,(_ZN34_INTERNAL_5217c1c9_4_k_cu_e95067406thrust24THRUST_300001_SM_1000_NS12placeholders2_1E - _ZN34_INTERNAL_5217c1c9_4_k_cu_e95067404cuda3std6ranges3__45__cpo5cdataE)
_ZN34_INTERNAL_5217c1c9_4_k_cu_e95067404cuda3std6ranges3__45__cpo5cdataE:
	.zero		1
	.type		_ZN34_INTERNAL_5217c1c9_4_k_cu_e95067406thrust24THRUST_300001_SM_1000_NS12placeholders2_1E,@object
	.size		_ZN34_INTERNAL_5217c1c9_4_k_cu_e95067406thrust24THRUST_300001_SM_1000_NS12placeholders2_1E,(_ZN34_INTERNAL_5217c1c9_4_k_cu_e95067404cuda3std3__45__cpo3endE - _ZN34_INTERNAL_5217c1c9_4_k_cu_e95067406thrust24THRUST_300001_SM_1000_NS12placeholders2_1E)
_ZN34_INTERNAL_5217c1c9_4_k_cu_e95067406thrust24THRUST_300001_SM_1000_NS12placeholders2_1E:
	.zero		1
	.type		_ZN34_INTERNAL_5217c1c9_4_k_cu_e95067404cuda3std3__45__cpo3endE,@object
	.size		_ZN34_INTERNAL_5217c1c9_4_k_cu_e95067404cuda3std3__45__cpo3endE,(_ZN34_INTERNAL_5217c1c9_4_k_cu_e95067404cuda3std6ranges3__45__cpo3endE - _ZN34_INTERNAL_5217c1c9_4_k_cu_e95067404cuda3std3__45__cpo3endE)
_ZN34_INTERNAL_5217c1c9_4_k_cu_e95067404cuda3std3__45__cpo3endE:
	.zero		1
	.type		_ZN34_INTERNAL_5217c1c9_4_k_cu_e95067404cuda3std6ranges3__45__cpo3endE,@object
	.size		_ZN34_INTERNAL_5217c1c9_4_k_cu_e95067404cuda3std6ranges3__45__cpo3endE,(_ZN34_INTERNAL_5217c1c9_4_k_cu_e95067406thrust24THRUST_300001_SM_1000_NS12placeholders2_5E - _ZN34_INTERNAL_5217c1c9_4_k_cu_e95067404cuda3std6ranges3__45__cpo3endE)
_ZN34_INTERNAL_5217c1c9_4_k_cu_e95067404cuda3std6ranges3__45__cpo3endE:
	.zero		1
	.type		_ZN34_INTERNAL_5217c1c9_4_k_cu_e95067406thrust24THRUST_300001_SM_1000_NS12placeholders2_5E,@object
	.size		_ZN34_INTERNAL_5217c1c9_4_k_cu_e95067406thrust24THRUST_300001_SM_1000_NS12placeholders2_5E,(_ZN34_INTERNAL_5217c1c9_4_k_cu_e95067404cuda3std3__45__cpo4rendE - _ZN34_INTERNAL_5217c1c9_4_k_cu_e95067406thrust24THRUST_300001_SM_1000_NS12placeholders2_5E)
_ZN34_INTERNAL_5217c1c9_4_k_cu_e95067406thrust24THRUST_300001_SM_1000_NS12placeholders2_5E:
	.zero		1
	.type		_ZN34_INTERNAL_5217c1c9_4_k_cu_e95067404cuda3std3__45__cpo4rendE,@object
	.size		_ZN34_INTERNAL_5217c1c9_4_k_cu_e95067404cuda3std3__45__cpo4rendE,(_ZN34_INTERNAL_5217c1c9_4_k_cu_e95067404cuda3std6ranges3__45__cpo9iter_swapE - _ZN34_INTERNAL_5217c1c9_4_k_cu_e95067404cuda3std3__45__cpo4rendE)
_ZN34_INTERNAL_5217c1c9_4_k_cu_e95067404cuda3std3__45__cpo4rendE:
	.zero		1
	.type		_ZN34_INTERNAL_5217c1c9_4_k_cu_e95067404cuda3std6ranges3__45__cpo9iter_swapE,@object
	.size		_ZN34_INTERNAL_5217c1c9_4_k_cu_e95067404cuda3std6ranges3__45__cpo9iter_swapE,(_ZN34_INTERNAL_5217c1c9_4_k_cu_e95067404cuda3std3__48unexpectE - _ZN34_INTERNAL_5217c1c9_4_k_cu_e95067404cuda3std6ranges3__45__cpo9iter_swapE)
_ZN34_INTERNAL_5217c1c9_4_k_cu_e95067404cuda3std6ranges3__45__cpo9iter_swapE:
	.zero		1
	.type		_ZN34_INTERNAL_5217c1c9_4_k_cu_e95067404cuda3std3__48unexpectE,@object
	.size		_ZN34_INTERNAL_5217c1c9_4_k_cu_e95067404cuda3std3__48unexpectE,(_ZN34_INTERNAL_5217c1c9_4_k_cu_e95067406thrust24THRUST_300001_SM_1000_NS8cuda_cub3parE - _ZN34_INTERNAL_5217c1c9_4_k_cu_e95067404cuda3std3__48unexpectE)
_ZN34_INTERNAL_5217c1c9_4_k_cu_e95067404cuda3std3__48unexpectE:
	.zero		1
	.type		_ZN34_INTERNAL_5217c1c9_4_k_cu_e95067406thrust24THRUST_300001_SM_1000_NS8cuda_cub3parE,@object
	.size		_ZN34_INTERNAL_5217c1c9_4_k_cu_e95067406thrust24THRUST_300001_SM_1000_NS8cuda_cub3parE,(.L_29 - _ZN34_INTERNAL_5217c1c9_4_k_cu_e95067406thrust24THRUST_300001_SM_1000_NS8cuda_cub3parE)
_ZN34_INTERNAL_5217c1c9_4_k_cu_e95067406thrust24THRUST_300001_SM_1000_NS8cuda_cub3parE:
	.zero		1
.L_29:


//--------------------- .nv.constant0._ZN3cub18CUB_300001_SM_10006detail11EmptyKernelIvEEvv --------------------------
	.section	.nv.constant0._ZN3cub18CUB_300001_SM_10006detail11EmptyKernelIvEEvv,"a",@progbits
	.sectionflags	@""
	.align	4
.nv.constant0._ZN3cub18CUB_300001_SM_10006detail11EmptyKernelIvEEvv:
	.zero		896


//--------------------- SYMBOLS --------------------------

	.type		.nv.reservedSmem.offset0,@object
	.size		.nv.reservedSmem.offset0,0x4
